//
// Generated by NVIDIA NVVM Compiler
//
// Compiler Build ID: CL-36424714
// Cuda compilation tools, release 13.0, V13.0.88
// Based on NVVM 20.0.0
//

.version 9.0
.target sm_100
.address_size 64

	// .globl	_Z16gpu_local_memoryi
.extern .func  (.param .b32 func_retval0) vprintf
(
	.param .b64 vprintf_param_0,
	.param .b64 vprintf_param_1
)
;
.global .align 1 .b8 $str[49] = {86, 97, 108, 117, 101, 32, 111, 102, 32, 108, 111, 99, 97, 108, 32, 118, 97, 114, 105, 97, 98, 108, 101, 32, 105, 110, 32, 99, 117, 114, 114, 101, 110, 116, 32, 116, 104, 114, 101, 97, 100, 32, 105, 115, 58, 37, 100, 10};

.visible .entry _Z16gpu_local_memoryi(
	.param .u32 _Z16gpu_local_memoryi_param_0
)
{
	.local .align 8 .b8 	__local_depot0[8];
	.reg .b64 	%SP;
	.reg .b64 	%SPL;
	.reg .b32 	%r<6>;
	.reg .b64 	%rd<5>;

	mov.u64 	%SPL, __local_depot0;
	cvta.local.u64 	%SP, %SPL;
	ld.param.u32 	%r1, [_Z16gpu_local_memoryi_param_0];
	add.u64 	%rd1, %SP, 0;
	add.u64 	%rd2, %SPL, 0;
	mov.u32 	%r2, %tid.x;
	mul.lo.s32 	%r3, %r1, %r2;
	st.local.u32 	[%rd2], %r3;
	mov.u64 	%rd3, $str;
	cvta.global.u64 	%rd4, %rd3;
	{ // callseq 0, 0
	.param .b64 param0;
	st.param.b64 	[param0], %rd4;
	.param .b64 param1;
	st.param.b64 	[param1], %rd1;
	.param .b32 retval0;
	call.uni (retval0), 
	vprintf, 
	(
	param0, 
	param1
	);
	ld.param.b32 	%r4, [retval0];
	} // callseq 0
	ret;

}


// ===== COMPILED SASS (sm_100) =====

	.target	sm_100

	.elftype	@"ET_EXEC"


//--------------------- .note.nv.tkinfo           --------------------------
	.section	.note.nv.tkinfo,"",@"SHT_NOTE"
	.sectionflags	@"SHF_NOTE_NV_TKINFO"
	.tkinfo
        /*0018*/ 	.word	0x00000002
        /*0030*/ 	.string	""
        /*0030*/ 	.string	"ptxas"
        /*0030*/ 	.string	"Cuda compilation tools, release 13.0, V13.0.88"
        /*0030*/ 	.string	"Build cuda_13.0.r13.0/compiler.36424714_0"
        /*0030*/ 	.string	"-arch sm_100 -m 64 "



//--------------------- .note.nv.cuinfo           --------------------------
	.section	.note.nv.cuinfo,"",@"SHT_NOTE"
	.sectionflags	@"SHF_NOTE_NV_CUINFO"
        /*0018*/ 	.short	0x0002
        /*001a*/ 	.short	0x0064
        /*001c*/ 	.short	0x0082
	.zero		2


//--------------------- .nv.info                  --------------------------
	.section	.nv.info,"",@"SHT_CUDA_INFO"
	.align	4


	//----- nvinfo : EIATTR_REGCOUNT
	.align		4
        /*0000*/ 	.byte	0x04, 0x2f
        /*0002*/ 	.short	(.L_2 - .L_1)
	.align		4
.L_1:
        /*0004*/ 	.word	index@(_Z16gpu_local_memoryi)
        /*0008*/ 	.word	0x00000018


	//----- nvinfo : EIATTR_FRAME_SIZE
	.align		4
.L_2:
        /*000c*/ 	.byte	0x04, 0x11
        /*000e*/ 	.short	(.L_4 - .L_3)
	.align		4
.L_3:
        /*0010*/ 	.word	index@(_Z16gpu_local_memoryi)
        /*0014*/ 	.word	0x00000008


	//----- nvinfo : EIATTR_MIN_STACK_SIZE
	.align		4
.L_4:
        /*0018*/ 	.byte	0x04, 0x12
        /*001a*/ 	.short	(.L_6 - .L_5)
	.align		4
.L_5:
        /*001c*/ 	.word	index@(_Z16gpu_local_memoryi)
        /*0020*/ 	.word	0x00000008
.L_6:


//--------------------- .nv.compat                --------------------------
	.section	.nv.compat,"",@"SHT_CUDA_COMPAT_INFO"
	.align	4
        /*0000*/ 	.byte	0x02, 0x09, 0x00, 0x00, 0x02, 0x02, 0x01, 0x00, 0x02, 0x05, 0x05, 0x00, 0x03, 0x07, 0x01, 0x01
        /*0010*/ 	.byte	0x02, 0x03, 0x00, 0x00, 0x02, 0x06, 0x01, 0x00, 0x04, 0x0b, 0x08, 0x00, 0x09, 0x00, 0x00, 0x00
        /*0020*/ 	.byte	0x00, 0x00, 0x00, 0x00


//--------------------- .nv.info._Z16gpu_local_memoryi --------------------------
	.section	.nv.info._Z16gpu_local_memoryi,"",@"SHT_CUDA_INFO"
	.sectionflags	@""
	.align	4


	//----- nvinfo : EIATTR_CUDA_API_VERSION
	.align		4
        /*0000*/ 	.byte	0x04, 0x37
        /*0002*/ 	.short	(.L_8 - .L_7)
.L_7:
        /*0004*/ 	.word	0x00000082


	//----- nvinfo : EIATTR_KPARAM_INFO
	.align		4
.L_8:
        /*0008*/ 	.byte	0x04, 0x17
        /*000a*/ 	.short	(.L_10 - .L_9)
.L_9:
        /*000c*/ 	.word	0x00000000
        /*0010*/ 	.short	0x0000
        /*0012*/ 	.short	0x0000
        /*0014*/ 	.byte	0x00, 0xf0, 0x11, 0x00


	//----- nvinfo : EIATTR_SPARSE_MMA_MASK
	.align		4
.L_10:
        /*0018*/ 	.byte	0x03, 0x50
        /*001a*/ 	.short	0x0000


	//----- nvinfo : EIATTR_MAXREG_COUNT
	.align		4
        /*001c*/ 	.byte	0x03, 0x1b
        /*001e*/ 	.short	0x00ff


	//----- nvinfo : EIATTR_EXTERNS
	.align		4
        /*0020*/ 	.byte	0x04, 0x0f
        /*0022*/ 	.short	(.L_12 - .L_11)


	//   ....[0]....
	.align		4
.L_11:
        /*0024*/ 	.word	index@(vprintf)


	//----- nvinfo : EIATTR_MERCURY_ISA_VERSION
	.align		4
.L_12:
        /*0028*/ 	.byte	0x03, 0x5f
        /*002a*/ 	.short	0x0101


	//----- nvinfo : EIATTR_VRC_CTA_INIT_COUNT
	.align		4
        /*002c*/ 	.byte	0x02, 0x4a
	.zero		1
	.zero		1


	//----- nvinfo : EIATTR_SYSCALL_OFFSETS
	.align		4
        /*0030*/ 	.byte	0x04, 0x46
        /*0032*/ 	.short	(.L_14 - .L_13)


	//   ....[0]....
.L_13:
        /*0034*/ 	.word	0x00000100


	//----- nvinfo : EIATTR_EXIT_INSTR_OFFSETS
	.align		4
.L_14:
        /*0038*/ 	.byte	0x04, 0x1c
        /*003a*/ 	.short	(.L_16 - .L_15)


	//   ....[0]....
.L_15:
        /*003c*/ 	.word	0x00000110


	//----- nvinfo : EIATTR_CBANK_PARAM_SIZE
	.align		4
.L_16:
        /*0040*/ 	.byte	0x03, 0x19
        /*0042*/ 	.short	0x0004


	//----- nvinfo : EIATTR_PARAM_CBANK
	.align		4
        /*0044*/ 	.byte	0x04, 0x0a
        /*0046*/ 	.short	(.L_18 - .L_17)
	.align		4
.L_17:
        /*0048*/ 	.word	index@(.nv.constant0._Z16gpu_local_memoryi)
        /*004c*/ 	.short	0x0380
        /*004e*/ 	.short	0x0004


	//----- nvinfo : EIATTR_SW_WAR
	.align		4
.L_18:
        /*0050*/ 	.byte	0x04, 0x36
        /*0052*/ 	.short	(.L_20 - .L_19)
.L_19:
        /*0054*/ 	.word	0x00000008
.L_20:


//--------------------- .nv.callgraph             --------------------------
	.section	.nv.callgraph,"",@"SHT_CUDA_CALLGRAPH"
	.align	4
	.sectionentsize	8
	.align		4
        /*0000*/ 	.word	0x00000000
	.align		4
        /*0004*/ 	.word	0xffffffff
	.align		4
        /*0008*/ 	.word	index@(_Z16gpu_local_memoryi)
	.align		4
        /*000c*/ 	.word	index@(vprintf)
	.align		4
        /*0010*/ 	.word	0x00000000
	.align		4
        /*0014*/ 	.word	0xfffffffe
	.align		4
        /*0018*/ 	.word	0x00000000
	.align		4
        /*001c*/ 	.word	0xfffffffd
	.align		4
        /*0020*/ 	.word	0x00000000
	.align		4
        /*0024*/ 	.word	0xfffffffc


//--------------------- .nv.constant4             --------------------------
	.section	.nv.constant4,"a",@progbits
	.align	8
	.align		8
.nv.constant4:
        /*0000*/ 	.dword	vprintf
	.align		8
        /*0008*/ 	.dword	$str


//--------------------- .text._Z16gpu_local_memoryi --------------------------
	.section	.text._Z16gpu_local_memoryi,"ax",@progbits
	.align	128
        .global         _Z16gpu_local_memoryi
        .type           _Z16gpu_local_memoryi,@function
        .size           _Z16gpu_local_memoryi,(.L_x_2 - _Z16gpu_local_memoryi)
        .other          _Z16gpu_local_memoryi,@"STO_CUDA_ENTRY STV_DEFAULT"
_Z16gpu_local_memoryi:
.text._Z16gpu_local_memoryi:
[----:B------:R-:W0:Y:S01]  /*0000*/  LDC R1, c[0x0][0x37c] ;  /* 0x0000df00ff017b82 */ /* 0x000e220000000800 */
[----:B------:R-:W1:Y:S01]  /*0010*/  S2R R0, SR_TID.X ;  /* 0x0000000000007919 */ /* 0x000e620000002100 */
[----:B------:R-:W1:Y:S01]  /*0020*/  LDCU UR5, c[0x0][0x380] ;  /* 0x00007000ff0577ac */ /* 0x000e620008000800 */
[----:B------:R-:W-:Y:S01]  /*0030*/  MOV R2, 0x0 ;  /* 0x0000000000027802 */ /* 0x000fe20000000f00 */
[----:B0-----:R-:W-:Y:S01]  /*0040*/  VIADD R1, R1, 0xfffffff8 ;  /* 0xfffffff801017836 */ /* 0x001fe20000000000 */
[----:B------:R-:W0:Y:S04]  /*0050*/  LDCU UR4, c[0x0][0x2f8] ;  /* 0x00005f00ff0477ac */ /* 0x000e280008000800 */
[----:B------:R-:W2:Y:S01]  /*0060*/  LDC.64 R2, c[0x4][R2] ;  /* 0x0100000002027b82 */ /* 0x000ea20000000a00 */
[----:B------:R-:W3:Y:S01]  /*0070*/  LDCU.64 UR6, c[0x4][0x8] ;  /* 0x01000100ff0677ac */ /* 0x000ee20008000a00 */
[----:B0-----:R-:W-:Y:S01]  /*0080*/  IADD3 R6, P0, PT, R1, UR4, RZ ;  /* 0x0000000401067c10 */ /* 0x001fe2000ff1e0ff */
[----:B---3--:R-:W-:Y:S01]  /*0090*/  IMAD.U32 R4, RZ, RZ, UR6 ;  /* 0x00000006ff047e24 */ /* 0x008fe2000f8e00ff */
[----:B------:R-:W-:Y:S01]  /*00a0*/  MOV R5, UR7 ;  /* 0x0000000700057c02 */ /* 0x000fe20008000f00 */
[----:B-1----:R-:W-:Y:S01]  /*00b0*/  IMAD R0, R0, UR5, RZ ;  /* 0x0000000500007c24 */ /* 0x002fe2000f8e02ff */
[----:B------:R-:W0:Y:S04]  /*00c0*/  LDCU UR5, c[0x0][0x2fc] ;  /* 0x00005f80ff0577ac */ /* 0x000e280008000800 */
[----:B------:R1:W-:Y:S02]  /*00d0*/  STL [R1], R0 ;  /* 0x0000000001007387 */ /* 0x0003e40000100800 */
[----:B01----:R-:W-:-:S07]  /*00e0*/  IMAD.X R7, RZ, RZ, UR5, P0 ;  /* 0x00000005ff077e24 */ /* 0x003fce00080e06ff */
[----:B------:R-:W-:-:S07]  /*00f0*/  LEPC R20, `(.L_x_0) ;  /* 0x000000001014794e */ /* 0x000fce0000000000 */
[----:B--2---:R-:W-:Y:S05]  /*0100*/  CALL.ABS.NOINC R2 ;  /* 0x0000000002007343 */ /* 0x004fea0003c00000 */
.L_x_0:
[----:B------:R-:W-:Y:S05]  /*0110*/  EXIT ;  /* 0x000000000000794d */ /* 0x000fea0003800000 */
.L_x_1:
[----:B------:R-:W-:-:S00]  /*0120*/  BRA `(.L_x_1) ;  /* 0xfffffffc00fc7947 */ /* 0x000fc0000383ffff */
[----:B------:R-:W-:-:S00]  /*0130*/  NOP ;  /* 0x0000000000007918 */ /* 0x000fc00000000000 */
        /* <DEDUP_REMOVED lines=12> */
.L_x_2:


//--------------------- .nv.global.init           --------------------------
	.section	.nv.global.init,"aw",@progbits
.nv.global.init:
	.type		$str,@object
	.size		$str,(.L_0 - $str)
$str:
        /*0000*/ 	.byte	0x56, 0x61, 0x6c, 0x75, 0x65, 0x20, 0x6f, 0x66, 0x20, 0x6c, 0x6f, 0x63, 0x61, 0x6c, 0x20, 0x76
        /*0010*/ 	.byte	0x61, 0x72, 0x69, 0x61, 0x62, 0x6c, 0x65, 0x20, 0x69, 0x6e, 0x20, 0x63, 0x75, 0x72, 0x72, 0x65
        /*0020*/ 	.byte	0x6e, 0x74, 0x20, 0x74, 0x68, 0x72, 0x65, 0x61, 0x64, 0x20, 0x69, 0x73, 0x3a, 0x25, 0x64, 0x0a
        /*0030*/ 	.byte	0x00
.L_0:


//--------------------- .nv.shared.reserved.0     --------------------------
	.section	.nv.shared.reserved.0,"aw",@nobits
	.weak		__nv_reservedSMEM_offset_0_alias
	.size		__nv_reservedSMEM_offset_0_alias, 0, 64
	.other		__nv_reservedSMEM_offset_0_alias,@"STO_CUDA_RESERVED_SHARED STV_DEFAULT"
__nv_reservedSMEM_offset_0_alias:
	.zero		0
	.zero		64


//--------------------- .nv.constant0._Z16gpu_local_memoryi --------------------------
	.section	.nv.constant0._Z16gpu_local_memoryi,"a",@progbits
	.sectionflags	@""
	.align	4
.nv.constant0._Z16gpu_local_memoryi:
	.zero		900


//--------------------- SYMBOLS --------------------------

	.type		.nv.reservedSmem.offset0,@object
	.size		.nv.reservedSmem.offset0,0x4
	.type		vprintf,@function
